//
// Generated by NVIDIA NVVM Compiler
//
// Compiler Build ID: CL-36424714
// Cuda compilation tools, release 13.0, V13.0.88
// Based on NVVM 20.0.0
//

.version 9.0
.target sm_100
.address_size 64

	// .globl	_Z10gpuVectAddPfS_S_

.visible .entry _Z10gpuVectAddPfS_S_(
	.param .u64 .ptr .align 1 _Z10gpuVectAddPfS_S__param_0,
	.param .u64 .ptr .align 1 _Z10gpuVectAddPfS_S__param_1,
	.param .u64 .ptr .align 1 _Z10gpuVectAddPfS_S__param_2
)
{
	.reg .pred 	%p<2>;
	.reg .b32 	%r<5>;
	.reg .b32 	%f<4>;
	.reg .b64 	%rd<11>;

	ld.param.u64 	%rd1, [_Z10gpuVectAddPfS_S__param_0];
	ld.param.u64 	%rd2, [_Z10gpuVectAddPfS_S__param_1];
	ld.param.u64 	%rd3, [_Z10gpuVectAddPfS_S__param_2];
	mov.u32 	%r2, %ctaid.x;
	mov.u32 	%r3, %ntid.x;
	mov.u32 	%r4, %tid.x;
	mad.lo.s32 	%r1, %r2, %r3, %r4;
	setp.gt.s32 	%p1, %r1, 999999999;
	@%p1 bra 	$L__BB0_2;
	cvta.to.global.u64 	%rd4, %rd1;
	cvta.to.global.u64 	%rd5, %rd2;
	cvta.to.global.u64 	%rd6, %rd3;
	mul.wide.s32 	%rd7, %r1, 4;
	add.s64 	%rd8, %rd4, %rd7;
	ld.global.f32 	%f1, [%rd8];
	add.s64 	%rd9, %rd5, %rd7;
	ld.global.f32 	%f2, [%rd9];
	add.f32 	%f3, %f1, %f2;
	add.s64 	%rd10, %rd6, %rd7;
	st.global.f32 	[%rd10], %f3;
$L__BB0_2:
	ret;

}


// ===== COMPILED SASS (sm_100) =====

	.target	sm_100

	.elftype	@"ET_EXEC"


//--------------------- .note.nv.tkinfo           --------------------------
	.section	.note.nv.tkinfo,"",@"SHT_NOTE"
	.sectionflags	@"SHF_NOTE_NV_TKINFO"
	.tkinfo
        /*0018*/ 	.word	0x00000002
        /*0030*/ 	.string	""
        /*0030*/ 	.string	"ptxas"
        /*0030*/ 	.string	"Cuda compilation tools, release 13.0, V13.0.88"
        /*0030*/ 	.string	"Build cuda_13.0.r13.0/compiler.36424714_0"
        /*0030*/ 	.string	"-arch sm_100 -m 64 "



//--------------------- .note.nv.cuinfo           --------------------------
	.section	.note.nv.cuinfo,"",@"SHT_NOTE"
	.sectionflags	@"SHF_NOTE_NV_CUINFO"
        /*0018*/ 	.short	0x0002
        /*001a*/ 	.short	0x0064
        /*001c*/ 	.short	0x0082
	.zero		2


//--------------------- .nv.info                  --------------------------
	.section	.nv.info,"",@"SHT_CUDA_INFO"
	.align	4


	//----- nvinfo : EIATTR_REGCOUNT
	.align		4
        /*0000*/ 	.byte	0x04, 0x2f
        /*0002*/ 	.short	(.L_1 - .L_0)
	.align		4
.L_0:
        /*0004*/ 	.word	index@(_Z10gpuVectAddPfS_S_)
        /*0008*/ 	.word	0x0000000c


	//----- nvinfo : EIATTR_FRAME_SIZE
	.align		4
.L_1:
        /*000c*/ 	.byte	0x04, 0x11
        /*000e*/ 	.short	(.L_3 - .L_2)
	.align		4
.L_2:
        /*0010*/ 	.word	index@(_Z10gpuVectAddPfS_S_)
        /*0014*/ 	.word	0x00000000


	//----- nvinfo : EIATTR_MIN_STACK_SIZE
	.align		4
.L_3:
        /*0018*/ 	.byte	0x04, 0x12
        /*001a*/ 	.short	(.L_5 - .L_4)
	.align		4
.L_4:
        /*001c*/ 	.word	index@(_Z10gpuVectAddPfS_S_)
        /*0020*/ 	.word	0x00000000
.L_5:


//--------------------- .nv.compat                --------------------------
	.section	.nv.compat,"",@"SHT_CUDA_COMPAT_INFO"
	.align	4
        /*0000*/ 	.byte	0x02, 0x09, 0x00, 0x00, 0x02, 0x02, 0x01, 0x00, 0x02, 0x05, 0x05, 0x00, 0x03, 0x07, 0x01, 0x01
        /*0010*/ 	.byte	0x02, 0x03, 0x00, 0x00, 0x02, 0x06, 0x01, 0x00, 0x04, 0x0b, 0x08, 0x00, 0x09, 0x00, 0x00, 0x00
        /*0020*/ 	.byte	0x00, 0x00, 0x00, 0x00


//--------------------- .nv.info._Z10gpuVectAddPfS_S_ --------------------------
	.section	.nv.info._Z10gpuVectAddPfS_S_,"",@"SHT_CUDA_INFO"
	.sectionflags	@""
	.align	4


	//----- nvinfo : EIATTR_CUDA_API_VERSION
	.align		4
        /*0000*/ 	.byte	0x04, 0x37
        /*0002*/ 	.short	(.L_7 - .L_6)
.L_6:
        /*0004*/ 	.word	0x00000082


	//----- nvinfo : EIATTR_KPARAM_INFO
	.align		4
.L_7:
        /*0008*/ 	.byte	0x04, 0x17
        /*000a*/ 	.short	(.L_9 - .L_8)
.L_8:
        /*000c*/ 	.word	0x00000000
        /*0010*/ 	.short	0x0002
        /*0012*/ 	.short	0x0010
        /*0014*/ 	.byte	0x00, 0xf5, 0x21, 0x00


	//----- nvinfo : EIATTR_KPARAM_INFO
	.align		4
.L_9:
        /*0018*/ 	.byte	0x04, 0x17
        /*001a*/ 	.short	(.L_11 - .L_10)
.L_10:
        /*001c*/ 	.word	0x00000000
        /*0020*/ 	.short	0x0001
        /*0022*/ 	.short	0x0008
        /*0024*/ 	.byte	0x00, 0xf5, 0x21, 0x00


	//----- nvinfo : EIATTR_KPARAM_INFO
	.align		4
.L_11:
        /*0028*/ 	.byte	0x04, 0x17
        /*002a*/ 	.short	(.L_13 - .L_12)
.L_12:
        /*002c*/ 	.word	0x00000000
        /*0030*/ 	.short	0x0000
        /*0032*/ 	.short	0x0000
        /*0034*/ 	.byte	0x00, 0xf5, 0x21, 0x00


	//----- nvinfo : EIATTR_SPARSE_MMA_MASK
	.align		4
.L_13:
        /*0038*/ 	.byte	0x03, 0x50
        /*003a*/ 	.short	0x0000


	//----- nvinfo : EIATTR_MAXREG_COUNT
	.align		4
        /*003c*/ 	.byte	0x03, 0x1b
        /*003e*/ 	.short	0x00ff


	//----- nvinfo : EIATTR_MERCURY_ISA_VERSION
	.align		4
        /*0040*/ 	.byte	0x03, 0x5f
        /*0042*/ 	.short	0x0101


	//----- nvinfo : EIATTR_VRC_CTA_INIT_COUNT
	.align		4
        /*0044*/ 	.byte	0x02, 0x4a
	.zero		1
	.zero		1


	//----- nvinfo : EIATTR_EXIT_INSTR_OFFSETS
	.align		4
        /*0048*/ 	.byte	0x04, 0x1c
        /*004a*/ 	.short	(.L_15 - .L_14)


	//   ....[0]....
.L_14:
        /*004c*/ 	.word	0x00000060


	//   ....[1]....
        /*0050*/ 	.word	0x00000120


	//----- nvinfo : EIATTR_CBANK_PARAM_SIZE
	.align		4
.L_15:
        /*0054*/ 	.byte	0x03, 0x19
        /*0056*/ 	.short	0x0018


	//----- nvinfo : EIATTR_PARAM_CBANK
	.align		4
        /*0058*/ 	.byte	0x04, 0x0a
        /*005a*/ 	.short	(.L_17 - .L_16)
	.align		4
.L_16:
        /*005c*/ 	.word	index@(.nv.constant0._Z10gpuVectAddPfS_S_)
        /*0060*/ 	.short	0x0380
        /*0062*/ 	.short	0x0018


	//----- nvinfo : EIATTR_SW_WAR
	.align		4
.L_17:
        /*0064*/ 	.byte	0x04, 0x36
        /*0066*/ 	.short	(.L_19 - .L_18)
.L_18:
        /*0068*/ 	.word	0x00000008
.L_19:


//--------------------- .nv.callgraph             --------------------------
	.section	.nv.callgraph,"",@"SHT_CUDA_CALLGRAPH"
	.align	4
	.sectionentsize	8
	.align		4
        /*0000*/ 	.word	0x00000000
	.align		4
        /*0004*/ 	.word	0xffffffff
	.align		4
        /*0008*/ 	.word	0x00000000
	.align		4
        /*000c*/ 	.word	0xfffffffe
	.align		4
        /*0010*/ 	.word	0x00000000
	.align		4
        /*0014*/ 	.word	0xfffffffd
	.align		4
        /*0018*/ 	.word	0x00000000
	.align		4
        /*001c*/ 	.word	0xfffffffc


//--------------------- .text._Z10gpuVectAddPfS_S_ --------------------------
	.section	.text._Z10gpuVectAddPfS_S_,"ax",@progbits
	.align	128
        .global         _Z10gpuVectAddPfS_S_
        .type           _Z10gpuVectAddPfS_S_,@function
        .size           _Z10gpuVectAddPfS_S_,(.L_x_1 - _Z10gpuVectAddPfS_S_)
        .other          _Z10gpuVectAddPfS_S_,@"STO_CUDA_ENTRY STV_DEFAULT"
_Z10gpuVectAddPfS_S_:
.text._Z10gpuVectAddPfS_S_:
[----:B------:R-:W-:Y:S01]  /*0000*/  LDC R1, c[0x0][0x37c] ;  /* 0x0000df00ff017b82 */ /* 0x000fe20000000800 */
[----:B------:R-:W0:Y:S07]  /*0010*/  S2R R0, SR_TID.X ;  /* 0x0000000000007919 */ /* 0x000e2e0000002100 */
[----:B------:R-:W0:Y:S08]  /*0020*/  S2UR UR4, SR_CTAID.X ;  /* 0x00000000000479c3 */ /* 0x000e300000002500 */
[----:B------:R-:W0:Y:S02]  /*0030*/  LDC R9, c[0x0][0x360] ;  /* 0x0000d800ff097b82 */ /* 0x000e240000000800 */
[----:B0-----:R-:W-:-:S05]  /*0040*/  IMAD R9, R9, UR4, R0 ;  /* 0x0000000409097c24 */ /* 0x001fca000f8e0200 */
[----:B------:R-:W-:-:S13]  /*0050*/  ISETP.GT.AND P0, PT, R9, 0x3b9ac9ff, PT ;  /* 0x3b9ac9ff0900780c */ /* 0x000fda0003f04270 */
[----:B------:R-:W-:Y:S05]  /*0060*/  @P0 EXIT ;  /* 0x000000000000094d */ /* 0x000fea0003800000 */
[----:B------:R-:W0:Y:S01]  /*0070*/  LDC.64 R2, c[0x0][0x380] ;  /* 0x0000e000ff027b82 */ /* 0x000e220000000a00 */
[----:B------:R-:W1:Y:S07]  /*0080*/  LDCU.64 UR4, c[0x0][0x358] ;  /* 0x00006b00ff0477ac */ /* 0x000e6e0008000a00 */
[----:B------:R-:W2:Y:S08]  /*0090*/  LDC.64 R4, c[0x0][0x388] ;  /* 0x0000e200ff047b82 */ /* 0x000eb00000000a00 */
[----:B------:R-:W3:Y:S01]  /*00a0*/  LDC.64 R6, c[0x0][0x390] ;  /* 0x0000e400ff067b82 */ /* 0x000ee20000000a00 */
[----:B0-----:R-:W-:-:S06]  /*00b0*/  IMAD.WIDE R2, R9, 0x4, R2 ;  /* 0x0000000409027825 */ /* 0x001fcc00078e0202 */
[----:B-1----:R-:W4:Y:S01]  /*00c0*/  LDG.E R2, desc[UR4][R2.64] ;  /* 0x0000000402027981 */ /* 0x002f22000c1e1900 */
[----:B--2---:R-:W-:-:S06]  /*00d0*/  IMAD.WIDE R4, R9, 0x4, R4 ;  /* 0x0000000409047825 */ /* 0x004fcc00078e0204 */
[----:B------:R-:W4:Y:S01]  /*00e0*/  LDG.E R5, desc[UR4][R4.64] ;  /* 0x0000000404057981 */ /* 0x000f22000c1e1900 */
[----:B---3--:R-:W-:-:S04]  /*00f0*/  IMAD.WIDE R6, R9, 0x4, R6 ;  /* 0x0000000409067825 */ /* 0x008fc800078e0206 */
[----:B----4-:R-:W-:-:S05]  /*0100*/  FADD R9, R2, R5 ;  /* 0x0000000502097221 */ /* 0x010fca0000000000 */
[----:B------:R-:W-:Y:S01]  /*0110*/  STG.E desc[UR4][R6.64], R9 ;  /* 0x0000000906007986 */ /* 0x000fe2000c101904 */
[----:B------:R-:W-:Y:S05]  /*0120*/  EXIT ;  /* 0x000000000000794d */ /* 0x000fea0003800000 */
.L_x_0:
[----:B------:R-:W-:-:S00]  /*0130*/  BRA `(.L_x_0) ;  /* 0xfffffffc00fc7947 */ /* 0x000fc0000383ffff */
[----:B------:R-:W-:-:S00]  /*0140*/  NOP ;  /* 0x0000000000007918 */ /* 0x000fc00000000000 */
        /* <DEDUP_REMOVED lines=11> */
.L_x_1:


//--------------------- .nv.shared.reserved.0     --------------------------
	.section	.nv.shared.reserved.0,"aw",@nobits
	.weak		__nv_reservedSMEM_offset_0_alias
	.size		__nv_reservedSMEM_offset_0_alias, 0, 64
	.other		__nv_reservedSMEM_offset_0_alias,@"STO_CUDA_RESERVED_SHARED STV_DEFAULT"
__nv_reservedSMEM_offset_0_alias:
	.zero		0
	.zero		64


//--------------------- .nv.constant0._Z10gpuVectAddPfS_S_ --------------------------
	.section	.nv.constant0._Z10gpuVectAddPfS_S_,"a",@progbits
	.sectionflags	@""
	.align	4
.nv.constant0._Z10gpuVectAddPfS_S_:
	.zero		920


//--------------------- SYMBOLS --------------------------

	.type		.nv.reservedSmem.offset0,@object
	.size		.nv.reservedSmem.offset0,0x4
